//
// Generated by NVIDIA NVVM Compiler
//
// Compiler Build ID: CL-36424714
// Cuda compilation tools, release 13.0, V13.0.88
// Based on NVVM 20.0.0
//

.version 9.0
.target sm_100
.address_size 64

	// .globl	_Z21bellman_ford_one_iteriPiS_Pbi

.visible .entry _Z21bellman_ford_one_iteriPiS_Pbi(
	.param .u32 _Z21bellman_ford_one_iteriPiS_Pbi_param_0,
	.param .u64 .ptr .align 1 _Z21bellman_ford_one_iteriPiS_Pbi_param_1,
	.param .u64 .ptr .align 1 _Z21bellman_ford_one_iteriPiS_Pbi_param_2,
	.param .u64 .ptr .align 1 _Z21bellman_ford_one_iteriPiS_Pbi_param_3,
	.param .u32 _Z21bellman_ford_one_iteriPiS_Pbi_param_4
)
{
	.reg .pred 	%p<8>;
	.reg .b16 	%rs<2>;
	.reg .b32 	%r<21>;
	.reg .b64 	%rd<13>;

	ld.param.u32 	%r11, [_Z21bellman_ford_one_iteriPiS_Pbi_param_0];
	ld.param.u64 	%rd6, [_Z21bellman_ford_one_iteriPiS_Pbi_param_1];
	ld.param.u64 	%rd8, [_Z21bellman_ford_one_iteriPiS_Pbi_param_2];
	ld.param.u64 	%rd7, [_Z21bellman_ford_one_iteriPiS_Pbi_param_3];
	cvta.to.global.u64 	%rd1, %rd8;
	mov.u32 	%r1, %ntid.x;
	mov.u32 	%r12, %ctaid.x;
	mov.u32 	%r13, %tid.x;
	mad.lo.s32 	%r2, %r1, %r12, %r13;
	setp.ge.s32 	%p1, %r2, %r11;
	setp.lt.s32 	%p2, %r11, 1;
	or.pred  	%p3, %p1, %p2;
	@%p3 bra 	$L__BB0_8;
	mov.u32 	%r15, %nctaid.x;
	mul.lo.s32 	%r3, %r1, %r15;
	cvta.to.global.u64 	%rd2, %rd6;
	cvta.to.global.u64 	%rd3, %rd7;
	mov.b32 	%r19, 0;
$L__BB0_2:
	mul.lo.s32 	%r5, %r19, %r11;
	mul.wide.u32 	%rd9, %r19, 4;
	add.s64 	%rd4, %rd1, %rd9;
	mov.u32 	%r20, %r2;
$L__BB0_3:
	add.s32 	%r16, %r20, %r5;
	mul.wide.s32 	%rd10, %r16, 4;
	add.s64 	%rd11, %rd2, %rd10;
	ld.global.u32 	%r7, [%rd11];
	setp.gt.s32 	%p4, %r7, 999999;
	@%p4 bra 	$L__BB0_6;
	ld.global.u32 	%r17, [%rd4];
	add.s32 	%r8, %r17, %r7;
	mul.wide.s32 	%rd12, %r20, 4;
	add.s64 	%rd5, %rd1, %rd12;
	ld.global.u32 	%r18, [%rd5];
	setp.ge.s32 	%p5, %r8, %r18;
	@%p5 bra 	$L__BB0_6;
	st.global.u32 	[%rd5], %r8;
	mov.b16 	%rs1, 1;
	st.global.u8 	[%rd3], %rs1;
$L__BB0_6:
	add.s32 	%r20, %r20, %r3;
	setp.lt.s32 	%p6, %r20, %r11;
	@%p6 bra 	$L__BB0_3;
	add.s32 	%r19, %r19, 1;
	setp.ne.s32 	%p7, %r19, %r11;
	@%p7 bra 	$L__BB0_2;
$L__BB0_8:
	ret;

}


// ===== COMPILED SASS (sm_100) =====

	.target	sm_100

	.elftype	@"ET_EXEC"


//--------------------- .note.nv.tkinfo           --------------------------
	.section	.note.nv.tkinfo,"",@"SHT_NOTE"
	.sectionflags	@"SHF_NOTE_NV_TKINFO"
	.tkinfo
        /*0018*/ 	.word	0x00000002
        /*0030*/ 	.string	""
        /*0030*/ 	.string	"ptxas"
        /*0030*/ 	.string	"Cuda compilation tools, release 13.0, V13.0.88"
        /*0030*/ 	.string	"Build cuda_13.0.r13.0/compiler.36424714_0"
        /*0030*/ 	.string	"-arch sm_100 -m 64 "



//--------------------- .note.nv.cuinfo           --------------------------
	.section	.note.nv.cuinfo,"",@"SHT_NOTE"
	.sectionflags	@"SHF_NOTE_NV_CUINFO"
        /*0018*/ 	.short	0x0002
        /*001a*/ 	.short	0x0064
        /*001c*/ 	.short	0x0082
	.zero		2


//--------------------- .nv.info                  --------------------------
	.section	.nv.info,"",@"SHT_CUDA_INFO"
	.align	4


	//----- nvinfo : EIATTR_REGCOUNT
	.align		4
        /*0000*/ 	.byte	0x04, 0x2f
        /*0002*/ 	.short	(.L_1 - .L_0)
	.align		4
.L_0:
        /*0004*/ 	.word	index@(_Z21bellman_ford_one_iteriPiS_Pbi)
        /*0008*/ 	.word	0x00000014


	//----- nvinfo : EIATTR_FRAME_SIZE
	.align		4
.L_1:
        /*000c*/ 	.byte	0x04, 0x11
        /*000e*/ 	.short	(.L_3 - .L_2)
	.align		4
.L_2:
        /*0010*/ 	.word	index@(_Z21bellman_ford_one_iteriPiS_Pbi)
        /*0014*/ 	.word	0x00000000


	//----- nvinfo : EIATTR_MIN_STACK_SIZE
	.align		4
.L_3:
        /*0018*/ 	.byte	0x04, 0x12
        /*001a*/ 	.short	(.L_5 - .L_4)
	.align		4
.L_4:
        /*001c*/ 	.word	index@(_Z21bellman_ford_one_iteriPiS_Pbi)
        /*0020*/ 	.word	0x00000000
.L_5:


//--------------------- .nv.compat                --------------------------
	.section	.nv.compat,"",@"SHT_CUDA_COMPAT_INFO"
	.align	4
        /*0000*/ 	.byte	0x02, 0x09, 0x00, 0x00, 0x02, 0x02, 0x01, 0x00, 0x02, 0x05, 0x05, 0x00, 0x03, 0x07, 0x01, 0x01
        /*0010*/ 	.byte	0x02, 0x03, 0x00, 0x00, 0x02, 0x06, 0x01, 0x00, 0x04, 0x0b, 0x08, 0x00, 0x09, 0x00, 0x00, 0x00
        /*0020*/ 	.byte	0x00, 0x00, 0x00, 0x00


//--------------------- .nv.info._Z21bellman_ford_one_iteriPiS_Pbi --------------------------
	.section	.nv.info._Z21bellman_ford_one_iteriPiS_Pbi,"",@"SHT_CUDA_INFO"
	.sectionflags	@""
	.align	4


	//----- nvinfo : EIATTR_CUDA_API_VERSION
	.align		4
        /*0000*/ 	.byte	0x04, 0x37
        /*0002*/ 	.short	(.L_7 - .L_6)
.L_6:
        /*0004*/ 	.word	0x00000082


	//----- nvinfo : EIATTR_KPARAM_INFO
	.align		4
.L_7:
        /*0008*/ 	.byte	0x04, 0x17
        /*000a*/ 	.short	(.L_9 - .L_8)
.L_8:
        /*000c*/ 	.word	0x00000000
        /*0010*/ 	.short	0x0004
        /*0012*/ 	.short	0x0020
        /*0014*/ 	.byte	0x00, 0xf0, 0x11, 0x00


	//----- nvinfo : EIATTR_KPARAM_INFO
	.align		4
.L_9:
        /*0018*/ 	.byte	0x04, 0x17
        /*001a*/ 	.short	(.L_11 - .L_10)
.L_10:
        /*001c*/ 	.word	0x00000000
        /*0020*/ 	.short	0x0003
        /*0022*/ 	.short	0x0018
        /*0024*/ 	.byte	0x00, 0xf5, 0x21, 0x00


	//----- nvinfo : EIATTR_KPARAM_INFO
	.align		4
.L_11:
        /*0028*/ 	.byte	0x04, 0x17
        /*002a*/ 	.short	(.L_13 - .L_12)
.L_12:
        /*002c*/ 	.word	0x00000000
        /*0030*/ 	.short	0x0002
        /*0032*/ 	.short	0x0010
        /*0034*/ 	.byte	0x00, 0xf5, 0x21, 0x00


	//----- nvinfo : EIATTR_KPARAM_INFO
	.align		4
.L_13:
        /*0038*/ 	.byte	0x04, 0x17
        /*003a*/ 	.short	(.L_15 - .L_14)
.L_14:
        /*003c*/ 	.word	0x00000000
        /*0040*/ 	.short	0x0001
        /*0042*/ 	.short	0x0008
        /*0044*/ 	.byte	0x00, 0xf5, 0x21, 0x00


	//----- nvinfo : EIATTR_KPARAM_INFO
	.align		4
.L_15:
        /*0048*/ 	.byte	0x04, 0x17
        /*004a*/ 	.short	(.L_17 - .L_16)
.L_16:
        /*004c*/ 	.word	0x00000000
        /*0050*/ 	.short	0x0000
        /*0052*/ 	.short	0x0000
        /*0054*/ 	.byte	0x00, 0xf0, 0x11, 0x00


	//----- nvinfo : EIATTR_SPARSE_MMA_MASK
	.align		4
.L_17:
        /*0058*/ 	.byte	0x03, 0x50
        /*005a*/ 	.short	0x0000


	//----- nvinfo : EIATTR_MAXREG_COUNT
	.align		4
        /*005c*/ 	.byte	0x03, 0x1b
        /*005e*/ 	.short	0x00ff


	//----- nvinfo : EIATTR_MERCURY_ISA_VERSION
	.align		4
        /*0060*/ 	.byte	0x03, 0x5f
        /*0062*/ 	.short	0x0101


	//----- nvinfo : EIATTR_VRC_CTA_INIT_COUNT
	.align		4
        /*0064*/ 	.byte	0x02, 0x4a
	.zero		1
	.zero		1


	//----- nvinfo : EIATTR_EXIT_INSTR_OFFSETS
	.align		4
        /*0068*/ 	.byte	0x04, 0x1c
        /*006a*/ 	.short	(.L_19 - .L_18)


	//   ....[0]....
.L_18:
        /*006c*/ 	.word	0x00000080


	//   ....[1]....
        /*0070*/ 	.word	0x000002d0


	//----- nvinfo : EIATTR_CRS_STACK_SIZE
	.align		4
.L_19:
        /*0074*/ 	.byte	0x04, 0x1e
        /*0076*/ 	.short	(.L_21 - .L_20)
.L_20:
        /*0078*/ 	.word	0x00000000


	//----- nvinfo : EIATTR_CBANK_PARAM_SIZE
	.align		4
.L_21:
        /*007c*/ 	.byte	0x03, 0x19
        /*007e*/ 	.short	0x0024


	//----- nvinfo : EIATTR_PARAM_CBANK
	.align		4
        /*0080*/ 	.byte	0x04, 0x0a
        /*0082*/ 	.short	(.L_23 - .L_22)
	.align		4
.L_22:
        /*0084*/ 	.word	index@(.nv.constant0._Z21bellman_ford_one_iteriPiS_Pbi)
        /*0088*/ 	.short	0x0380
        /*008a*/ 	.short	0x0024


	//----- nvinfo : EIATTR_SW_WAR
	.align		4
.L_23:
        /*008c*/ 	.byte	0x04, 0x36
        /*008e*/ 	.short	(.L_25 - .L_24)
.L_24:
        /*0090*/ 	.word	0x00000008
.L_25:


//--------------------- .nv.callgraph             --------------------------
	.section	.nv.callgraph,"",@"SHT_CUDA_CALLGRAPH"
	.align	4
	.sectionentsize	8
	.align		4
        /*0000*/ 	.word	0x00000000
	.align		4
        /*0004*/ 	.word	0xffffffff
	.align		4
        /*0008*/ 	.word	0x00000000
	.align		4
        /*000c*/ 	.word	0xfffffffe
	.align		4
        /*0010*/ 	.word	0x00000000
	.align		4
        /*0014*/ 	.word	0xfffffffd
	.align		4
        /*0018*/ 	.word	0x00000000
	.align		4
        /*001c*/ 	.word	0xfffffffc


//--------------------- .text._Z21bellman_ford_one_iteriPiS_Pbi --------------------------
	.section	.text._Z21bellman_ford_one_iteriPiS_Pbi,"ax",@progbits
	.align	128
        .global         _Z21bellman_ford_one_iteriPiS_Pbi
        .type           _Z21bellman_ford_one_iteriPiS_Pbi,@function
        .size           _Z21bellman_ford_one_iteriPiS_Pbi,(.L_x_6 - _Z21bellman_ford_one_iteriPiS_Pbi)
        .other          _Z21bellman_ford_one_iteriPiS_Pbi,@"STO_CUDA_ENTRY STV_DEFAULT"
_Z21bellman_ford_one_iteriPiS_Pbi:
.text._Z21bellman_ford_one_iteriPiS_Pbi:
[----:B------:R-:W-:Y:S01]  /*0000*/  LDC R1, c[0x0][0x37c] ;  /* 0x0000df00ff017b82 */ /* 0x000fe20000000800 */
[----:B------:R-:W0:Y:S07]  /*0010*/  S2R R0, SR_CTAID.X ;  /* 0x0000000000007919 */ /* 0x000e2e0000002500 */
[----:B------:R-:W1:Y:S01]  /*0020*/  LDC R5, c[0x0][0x380] ;  /* 0x0000e000ff057b82 */ /* 0x000e620000000800 */
[----:B------:R-:W0:Y:S01]  /*0030*/  LDCU UR4, c[0x0][0x360] ;  /* 0x00006c00ff0477ac */ /* 0x000e220008000800 */
[----:B------:R-:W0:Y:S01]  /*0040*/  S2R R3, SR_TID.X ;  /* 0x0000000000037919 */ /* 0x000e220000002100 */
[----:B-1----:R-:W-:Y:S01]  /*0050*/  ISETP.GE.AND P0, PT, R5, 0x1, PT ;  /* 0x000000010500780c */ /* 0x002fe20003f06270 */
[----:B0-----:R-:W-:-:S05]  /*0060*/  IMAD R0, R0, UR4, R3 ;  /* 0x0000000400007c24 */ /* 0x001fca000f8e0203 */
[----:B------:R-:W-:-:S13]  /*0070*/  ISETP.GE.OR P0, PT, R0, R5, !P0 ;  /* 0x000000050000720c */ /* 0x000fda0004706670 */
[----:B------:R-:W-:Y:S05]  /*0080*/  @P0 EXIT ;  /* 0x000000000000094d */ /* 0x000fea0003800000 */
[----:B------:R-:W0:Y:S01]  /*0090*/  LDCU UR5, c[0x0][0x370] ;  /* 0x00006e00ff0577ac */ /* 0x000e220008000800 */
[----:B------:R-:W-:Y:S01]  /*00a0*/  IMAD.MOV.U32 R13, RZ, RZ, RZ ;  /* 0x000000ffff0d7224 */ /* 0x000fe200078e00ff */
[----:B------:R-:W1:Y:S01]  /*00b0*/  LDCU.64 UR6, c[0x0][0x358] ;  /* 0x00006b00ff0677ac */ /* 0x000e620008000a00 */
[----:B0-----:R-:W-:-:S12]  /*00c0*/  UIMAD UR4, UR4, UR5, URZ ;  /* 0x00000005040472a4 */ /* 0x001fd8000f8e02ff */
.L_x_4:
[----:B------:R-:W0:Y:S01]  /*00d0*/  LDC.64 R6, c[0x0][0x390] ;  /* 0x0000e400ff067b82 */ /* 0x000e220000000a00 */
[----:B------:R-:W2:Y:S01]  /*00e0*/  LDCU UR5, c[0x0][0x380] ;  /* 0x00007000ff0577ac */ /* 0x000ea20008000800 */
[----:B------:R-:W-:Y:S01]  /*00f0*/  MOV R14, R13 ;  /* 0x0000000d000e7202 */ /* 0x000fe20000000f00 */
[----:B------:R-:W-:Y:S01]  /*0100*/  BSSY.RECONVERGENT B0, `(.L_x_0) ;  /* 0x000001b000007945 */ /* 0x000fe20003800200 */
[----:B------:R-:W-:-:S04]  /*0110*/  MOV R15, R0 ;  /* 0x00000000000f7202 */ /* 0x000fc80000000f00 */
[----:B------:R-:W3:Y:S08]  /*0120*/  LDC R16, c[0x0][0x380] ;  /* 0x0000e000ff107b82 */ /* 0x000ef00000000800 */
[----:B----4-:R-:W4:Y:S08]  /*0130*/  LDC.64 R4, c[0x0][0x390] ;  /* 0x0000e400ff047b82 */ /* 0x010f300000000a00 */
[----:B-1----:R-:W1:Y:S01]  /*0140*/  LDC.64 R2, c[0x0][0x388] ;  /* 0x0000e200ff027b82 */ /* 0x002e620000000a00 */
[----:B0-----:R-:W-:-:S04]  /*0150*/  IMAD.WIDE.U32 R6, R13, 0x4, R6 ;  /* 0x000000040d067825 */ /* 0x001fc800078e0006 */
[----:B------:R-:W-:-:S05]  /*0160*/  VIADD R13, R13, 0x1 ;  /* 0x000000010d0d7836 */ /* 0x000fca0000000000 */
[----:B--23--:R-:W-:-:S13]  /*0170*/  ISETP.NE.AND P0, PT, R13, UR5, PT ;  /* 0x000000050d007c0c */ /* 0x00cfda000bf05270 */
.L_x_3:
[----:B-1----:R-:W-:-:S04]  /*0180*/  IMAD R9, R14, R16, R15 ;  /* 0x000000100e097224 */ /* 0x002fc800078e020f */
[----:B-1----:R-:W-:-:S05]  /*0190*/  IMAD.WIDE R8, R9, 0x4, R2 ;  /* 0x0000000409087825 */ /* 0x002fca00078e0202 */
[----:B------:R-:W2:Y:S01]  /*01a0*/  LDG.E R17, desc[UR6][R8.64] ;  /* 0x0000000608117981 */ /* 0x000ea2000c1e1900 */
[----:B------:R-:W-:Y:S01]  /*01b0*/  BSSY.RECONVERGENT B1, `(.L_x_1) ;  /* 0x000000c000017945 */ /* 0x000fe20003800200 */
[----:B--2---:R-:W-:-:S13]  /*01c0*/  ISETP.GT.AND P1, PT, R17, 0xf423f, PT ;  /* 0x000f423f1100780c */ /* 0x004fda0003f24270 */
[----:B------:R-:W-:Y:S05]  /*01d0*/  @P1 BRA `(.L_x_2) ;  /* 0x0000000000241947 */ /* 0x000fea0003800000 */
[----:B----4-:R-:W-:Y:S01]  /*01e0*/  IMAD.WIDE R8, R15, 0x4, R4 ;  /* 0x000000040f087825 */ /* 0x010fe200078e0204 */
[----:B------:R-:W2:Y:S04]  /*01f0*/  LDG.E R10, desc[UR6][R6.64] ;  /* 0x00000006060a7981 */ /* 0x000ea8000c1e1900 */
[----:B------:R-:W3:Y:S01]  /*0200*/  LDG.E R11, desc[UR6][R8.64] ;  /* 0x00000006080b7981 */ /* 0x000ee2000c1e1900 */
[----:B------:R-:W-:Y:S02]  /*0210*/  HFMA2 R12, -RZ, RZ, 0, 5.9604644775390625e-08 ;  /* 0x00000001ff0c7431 */ /* 0x000fe400000001ff */
[----:B--2---:R-:W-:-:S05]  /*0220*/  IMAD.IADD R17, R17, 0x1, R10 ;  /* 0x0000000111117824 */ /* 0x004fca00078e020a */
[----:B---3--:R-:W-:-:S13]  /*0230*/  ISETP.GE.AND P1, PT, R17, R11, PT ;  /* 0x0000000b1100720c */ /* 0x008fda0003f26270 */
[----:B------:R-:W0:Y:S01]  /*0240*/  @!P1 LDC.64 R10, c[0x0][0x398] ;  /* 0x0000e600ff0a9b82 */ /* 0x000e220000000a00 */
[----:B------:R1:W-:Y:S04]  /*0250*/  @!P1 STG.E desc[UR6][R8.64], R17 ;  /* 0x0000001108009986 */ /* 0x0003e8000c101906 */
[----:B0-----:R1:W-:Y:S02]  /*0260*/  @!P1 STG.E.U8 desc[UR6][R10.64], R12 ;  /* 0x0000000c0a009986 */ /* 0x0013e4000c101106 */
.L_x_2:
[----:B------:R-:W-:Y:S05]  /*0270*/  BSYNC.RECONVERGENT B1 ;  /* 0x0000000000017941 */ /* 0x000fea0003800200 */
.L_x_1:
[----:B------:R-:W-:-:S05]  /*0280*/  VIADD R15, R15, UR4 ;  /* 0x000000040f0f7c36 */ /* 0x000fca0008000000 */
[----:B------:R-:W-:-:S13]  /*0290*/  ISETP.GE.AND P1, PT, R15, R16, PT ;  /* 0x000000100f00720c */ /* 0x000fda0003f26270 */
[----:B------:R-:W-:Y:S05]  /*02a0*/  @!P1 BRA `(.L_x_3) ;  /* 0xfffffffc00b49947 */ /* 0x000fea000383ffff */
[----:B------:R-:W-:Y:S05]  /*02b0*/  BSYNC.RECONVERGENT B0 ;  /* 0x0000000000007941 */ /* 0x000fea0003800200 */
.L_x_0:
[----:B------:R-:W-:Y:S05]  /*02c0*/  @P0 BRA `(.L_x_4) ;  /* 0xfffffffc00800947 */ /* 0x000fea000383ffff */
[----:B------:R-:W-:Y:S05]  /*02d0*/  EXIT ;  /* 0x000000000000794d */ /* 0x000fea0003800000 */
.L_x_5:
[----:B------:R-:W-:-:S00]  /*02e0*/  BRA `(.L_x_5) ;  /* 0xfffffffc00fc7947 */ /* 0x000fc0000383ffff */
[----:B------:R-:W-:-:S00]  /*02f0*/  NOP ;  /* 0x0000000000007918 */ /* 0x000fc00000000000 */
        /* <DEDUP_REMOVED lines=8> */
.L_x_6:


//--------------------- .nv.shared.reserved.0     --------------------------
	.section	.nv.shared.reserved.0,"aw",@nobits
	.weak		__nv_reservedSMEM_offset_0_alias
	.size		__nv_reservedSMEM_offset_0_alias, 0, 64
	.other		__nv_reservedSMEM_offset_0_alias,@"STO_CUDA_RESERVED_SHARED STV_DEFAULT"
__nv_reservedSMEM_offset_0_alias:
	.zero		0
	.zero		64


//--------------------- .nv.constant0._Z21bellman_ford_one_iteriPiS_Pbi --------------------------
	.section	.nv.constant0._Z21bellman_ford_one_iteriPiS_Pbi,"a",@progbits
	.sectionflags	@""
	.align	4
.nv.constant0._Z21bellman_ford_one_iteriPiS_Pbi:
	.zero		932


//--------------------- SYMBOLS --------------------------

	.type		.nv.reservedSmem.offset0,@object
	.size		.nv.reservedSmem.offset0,0x4
